	.headerflags	@"EF_CUDA_TEXMODE_UNIFIED EF_CUDA_64BIT_ADDRESS EF_CUDA_ACCELERATORS EF_CUDA_SM90 EF_CUDA_VIRTUAL_SM(EF_CUDA_SM90)"
	.elftype	@"ET_EXEC"


//--------------------- .nv.info                  --------------------------
	.section	.nv.info,"",@"SHT_CUDA_INFO"
	.align	4


	//----- nvinfo : EIATTR_REGCOUNT
	.align		4
        /*0000*/ 	.byte	0x04, 0x2f
        /*0002*/ 	.short	(.L_3 - .L_2)
	.align		4
.L_2:
        /*0004*/ 	.word	index@(triton_poi_fused__native_batch_norm_legit_no_training__unsafe_index_relu_29)
        /*0008*/ 	.word	0x00000018


	//----- nvinfo : EIATTR_MIN_STACK_SIZE
	.align		4
.L_3:
        /*000c*/ 	.byte	0x04, 0x12
        /*000e*/ 	.short	(.L_5 - .L_4)
	.align		4
.L_4:
        /*0010*/ 	.word	index@(triton_poi_fused__native_batch_norm_legit_no_training__unsafe_index_relu_29)
        /*0014*/ 	.word	0x00000000


	//----- nvinfo : EIATTR_FRAME_SIZE
	.align		4
.L_5:
        /*0018*/ 	.byte	0x04, 0x11
        /*001a*/ 	.short	(.L_7 - .L_6)
	.align		4
.L_6:
        /*001c*/ 	.word	index@(triton_poi_fused__native_batch_norm_legit_no_training__unsafe_index_relu_29)
        /*0020*/ 	.word	0x00000000


	//----- nvinfo : EIATTR_MIN_STACK_SIZE
	.align		4
.L_7:
        /*0024*/ 	.byte	0x04, 0x12
        /*0026*/ 	.short	(.L_9 - .L_8)
	.align		4
.L_8:
        /*0028*/ 	.word	index@(triton_poi_fused__native_batch_norm_legit_no_training__unsafe_index_relu_29)
        /*002c*/ 	.word	0x00000000
.L_9:


//--------------------- .nv.info.triton_poi_fused__native_batch_norm_legit_no_training__unsafe_index_relu_29 --------------------------
	.section	.nv.info.triton_poi_fused__native_batch_norm_legit_no_training__unsafe_index_relu_29,"",@"SHT_CUDA_INFO"
	.sectionflags	@""
	.align	4


	//----- nvinfo : EIATTR_CUDA_API_VERSION
	.align		4
        /*0000*/ 	.byte	0x04, 0x37
        /*0002*/ 	.short	(.L_11 - .L_10)
.L_10:
        /*0004*/ 	.word	0x0000007c


	//----- nvinfo : EIATTR_KPARAM_INFO
	.align		4
.L_11:
        /*0008*/ 	.byte	0x04, 0x17
        /*000a*/ 	.short	(.L_13 - .L_12)
.L_12:
        /*000c*/ 	.word	0x00000000
        /*0010*/ 	.short	0x0007
        /*0012*/ 	.short	0x0038
        /*0014*/ 	.byte	0x00, 0xf0, 0x11, 0x00


	//----- nvinfo : EIATTR_KPARAM_INFO
	.align		4
.L_13:
        /*0018*/ 	.byte	0x04, 0x17
        /*001a*/ 	.short	(.L_15 - .L_14)
.L_14:
        /*001c*/ 	.word	0x00000000
        /*0020*/ 	.short	0x0006
        /*0022*/ 	.short	0x0030
        /*0024*/ 	.byte	0x00, 0xf4, 0x21, 0x00


	//----- nvinfo : EIATTR_KPARAM_INFO
	.align		4
.L_15:
        /*0028*/ 	.byte	0x04, 0x17
        /*002a*/ 	.short	(.L_17 - .L_16)
.L_16:
        /*002c*/ 	.word	0x00000000
        /*0030*/ 	.short	0x0005
        /*0032*/ 	.short	0x0028
        /*0034*/ 	.byte	0x00, 0xf4, 0x21, 0x00


	//----- nvinfo : EIATTR_KPARAM_INFO
	.align		4
.L_17:
        /*0038*/ 	.byte	0x04, 0x17
        /*003a*/ 	.short	(.L_19 - .L_18)
.L_18:
        /*003c*/ 	.word	0x00000000
        /*0040*/ 	.short	0x0004
        /*0042*/ 	.short	0x0020
        /*0044*/ 	.byte	0x00, 0xf4, 0x21, 0x00


	//----- nvinfo : EIATTR_KPARAM_INFO
	.align		4
.L_19:
        /*0048*/ 	.byte	0x04, 0x17
        /*004a*/ 	.short	(.L_21 - .L_20)
.L_20:
        /*004c*/ 	.word	0x00000000
        /*0050*/ 	.short	0x0003
        /*0052*/ 	.short	0x0018
        /*0054*/ 	.byte	0x00, 0xf4, 0x21, 0x00


	//----- nvinfo : EIATTR_KPARAM_INFO
	.align		4
.L_21:
        /*0058*/ 	.byte	0x04, 0x17
        /*005a*/ 	.short	(.L_23 - .L_22)
.L_22:
        /*005c*/ 	.word	0x00000000
        /*0060*/ 	.short	0x0002
        /*0062*/ 	.short	0x0010
        /*0064*/ 	.byte	0x00, 0xf4, 0x21, 0x00


	//----- nvinfo : EIATTR_KPARAM_INFO
	.align		4
.L_23:
        /*0068*/ 	.byte	0x04, 0x17
        /*006a*/ 	.short	(.L_25 - .L_24)
.L_24:
        /*006c*/ 	.word	0x00000000
        /*0070*/ 	.short	0x0001
        /*0072*/ 	.short	0x0008
        /*0074*/ 	.byte	0x00, 0xf4, 0x21, 0x00


	//----- nvinfo : EIATTR_KPARAM_INFO
	.align		4
.L_25:
        /*0078*/ 	.byte	0x04, 0x17
        /*007a*/ 	.short	(.L_27 - .L_26)
.L_26:
        /*007c*/ 	.word	0x00000000
        /*0080*/ 	.short	0x0000
        /*0082*/ 	.short	0x0000
        /*0084*/ 	.byte	0x00, 0xf4, 0x21, 0x00


	//----- nvinfo : EIATTR_SPARSE_MMA_MASK
	.align		4
.L_27:
        /*0088*/ 	.byte	0x03, 0x50
        /*008a*/ 	.short	0x0000


	//----- nvinfo : EIATTR_MAXREG_COUNT
	.align		4
        /*008c*/ 	.byte	0x03, 0x1b
        /*008e*/ 	.short	0x00ff


	//----- nvinfo : EIATTR_EXIT_INSTR_OFFSETS
	.align		4
        /*0090*/ 	.byte	0x04, 0x1c
        /*0092*/ 	.short	(.L_29 - .L_28)


	//   ....[0]....
.L_28:
        /*0094*/ 	.word	0x00000570


	//----- nvinfo : EIATTR_REQNTID
	.align		4
.L_29:
        /*0098*/ 	.byte	0x04, 0x10
        /*009a*/ 	.short	(.L_31 - .L_30)
.L_30:
        /*009c*/ 	.word	0x00000100
        /*00a0*/ 	.word	0x00000001
        /*00a4*/ 	.word	0x00000001


	//----- nvinfo : EIATTR_CBANK_PARAM_SIZE
	.align		4
.L_31:
        /*00a8*/ 	.byte	0x03, 0x19
        /*00aa*/ 	.short	0x003c


	//----- nvinfo : EIATTR_PARAM_CBANK
	.align		4
        /*00ac*/ 	.byte	0x04, 0x0a
        /*00ae*/ 	.short	(.L_33 - .L_32)
	.align		4
.L_32:
        /*00b0*/ 	.word	index@(.nv.constant0.triton_poi_fused__native_batch_norm_legit_no_training__unsafe_index_relu_29)
        /*00b4*/ 	.short	0x0210
        /*00b6*/ 	.short	0x003c


	//----- nvinfo : EIATTR_SW_WAR
	.align		4
.L_33:
        /*00b8*/ 	.byte	0x04, 0x36
        /*00ba*/ 	.short	(.L_35 - .L_34)
.L_34:
        /*00bc*/ 	.word	0x00000008
.L_35:


//--------------------- .nv.callgraph             --------------------------
	.section	.nv.callgraph,"",@"SHT_CUDA_CALLGRAPH"
	.align	4
	.sectionentsize	8
	.align		4
        /*0000*/ 	.word	0x00000000
	.align		4
        /*0004*/ 	.word	0xffffffff
	.align		4
        /*0008*/ 	.word	0x00000000
	.align		4
        /*000c*/ 	.word	0xfffffffe
	.align		4
        /*0010*/ 	.word	0x00000000
	.align		4
        /*0014*/ 	.word	0xfffffffd
	.align		4
        /*0018*/ 	.word	0x00000000
	.align		4
        /*001c*/ 	.word	0xfffffffc


//--------------------- .nv.constant4             --------------------------
	.section	.nv.constant4,"a",@progbits
	.align	8
	.align		8
.nv.constant4:
        /*0000*/ 	.dword	_$_str
	.align		8
        /*0008*/ 	.dword	_$_str_$_2


//--------------------- .text.triton_poi_fused__native_batch_norm_legit_no_training__unsafe_index_relu_29 --------------------------
	.section	.text.triton_poi_fused__native_batch_norm_legit_no_training__unsafe_index_relu_29,"ax",@progbits
	.align	128
        .global         triton_poi_fused__native_batch_norm_legit_no_training__unsafe_index_relu_29
        .type           triton_poi_fused__native_batch_norm_legit_no_training__unsafe_index_relu_29,@function
        .size           triton_poi_fused__native_batch_norm_legit_no_training__unsafe_index_relu_29,(.L_x_1 - triton_poi_fused__native_batch_norm_legit_no_training__unsafe_index_relu_29)
        .other          triton_poi_fused__native_batch_norm_legit_no_training__unsafe_index_relu_29,@"STO_CUDA_ENTRY STV_DEFAULT"
triton_poi_fused__native_batch_norm_legit_no_training__unsafe_index_relu_29:
.text.triton_poi_fused__native_batch_norm_legit_no_training__unsafe_index_relu_29:
[----:B------:R-:W-:Y:S01]  /*0000*/  LDC R1, c[0x0][0x28] ;  /* 0x00000a00ff017b82 */ /* 0x000fe20000000800 */
[----:B------:R-:W1:Y:S07]  /*0010*/  S2R R0, SR_TID.X ;  /* 0x0000000000007919 */ /* 0x000e6e0000002100 */
[----:B------:R-:W2:Y:S01]  /*0020*/  LDC.64 R4, c[0x0][0x210] ;  /* 0x00008400ff047b82 */ /* 0x000ea20000000a00 */
[----:B------:R-:W-:Y:S01]  /*0030*/  ULDC.64 UR4, c[0x0][0x208] ;  /* 0x0000820000047ab9 */ /* 0x000fe20000000a00 */
[----:B------:R-:W-:Y:S01]  /*0040*/  ULDC.64 UR6, c[0x0][0x218] ;  /* 0x0000860000067ab9 */ /* 0x000fe20000000a00 */
[----:B------:R-:W3:Y:S05]  /*0050*/  S2R R11, SR_CTAID.X ;  /* 0x00000000000b7919 */ /* 0x000eea0000002500 */
[----:B------:R-:W4:Y:S08]  /*0060*/  LDC.64 R16, c[0x0][0x228] ;  /* 0x00008a00ff107b82 */ /* 0x000f300000000a00 */
[----:B------:R-:W5:Y:S01]  /*0070*/  LDC.64 R12, c[0x0][0x220] ;  /* 0x00008800ff0c7b82 */ /* 0x000f620000000a00 */
[----:B-1----:R-:W-:-:S05]  /*0080*/  IMAD.SHL.U32 R0, R0, 0x2, RZ ;  /* 0x0000000200007824 */ /* 0x002fca00078e00ff */
[----:B------:R-:W-:-:S05]  /*0090*/  LOP3.LUT R0, R0, 0x1fe, RZ, 0xc0, !PT ;  /* 0x000001fe00007812 */ /* 0x000fca00078ec0ff */
[----:B---3--:R-:W-:-:S05]  /*00a0*/  IMAD R0, R11, 0x200, R0 ;  /* 0x000002000b007824 */ /* 0x008fca00078e0200 */
[----:B------:R-:W-:-:S04]  /*00b0*/  SHF.R.S32.HI R3, RZ, 0x1f, R0 ;  /* 0x0000001fff037819 */ /* 0x000fc80000011400 */
[----:B------:R-:W-:-:S04]  /*00c0*/  LEA.HI R3, R3, R0, RZ, 0x6 ;  /* 0x0000000003037211 */ /* 0x000fc800078f30ff */
[----:B------:R-:W-:-:S04]  /*00d0*/  SHF.R.S32.HI R2, RZ, 0x6, R3 ;  /* 0x00000006ff027819 */ /* 0x000fc80000011403 */
[----:B------:R-:W-:-:S04]  /*00e0*/  LEA.HI R6, R2, R2, RZ, 0x6 ;  /* 0x0000000202067211 */ /* 0x000fc800078f30ff */
[----:B------:R-:W-:-:S05]  /*00f0*/  LOP3.LUT R7, R6, 0xffffffc0, RZ, 0xc0, !PT ;  /* 0xffffffc006077812 */ /* 0x000fca00078ec0ff */
[----:B------:R-:W-:Y:S01]  /*0100*/  IMAD.IADD R7, R2, 0x1, -R7 ;  /* 0x0000000102077824 */ /* 0x000fe200078e0a07 */
[----:B------:R-:W-:-:S03]  /*0110*/  LOP3.LUT R3, R3, 0xffffffc0, RZ, 0xc0, !PT ;  /* 0xffffffc003037812 */ /* 0x000fc600078ec0ff */
[----:B--2---:R-:W-:-:S04]  /*0120*/  IMAD.WIDE R8, R7, 0x8, R4 ;  /* 0x0000000807087825 */ /* 0x004fc800078e0204 */
[----:B------:R-:W-:Y:S02]  /*0130*/  IMAD.IADD R3, R0, 0x1, -R3 ;  /* 0x0000000100037824 */ /* 0x000fe400078e0a03 */
[----:B------:R-:W2:Y:S02]  /*0140*/  LDG.E.EL.64 R8, desc[UR4][R8.64] ;  /* 0x0000000408087981 */ /* 0x000ea4000c2e1b00 */
[----:B------:R-:W-:-:S06]  /*0150*/  IMAD.WIDE R4, R3, 0x8, R4 ;  /* 0x0000000803047825 */ /* 0x000fcc00078e0204 */
[----:B------:R-:W3:Y:S01]  /*0160*/  LDG.E.EL.128 R4, desc[UR4][R4.64] ;  /* 0x0000000404047981 */ /* 0x000ee2000c2e1d00 */
[----:B------:R-:W-:Y:S02]  /*0170*/  SHF.R.S32.HI R3, RZ, 0x16, R11 ;  /* 0x00000016ff037819 */ /* 0x000fe4000001140b */
[----:B------:R-:W1:Y:S02]  /*0180*/  LDC.64 R10, c[0x0][0x230] ;  /* 0x00008c00ff0a7b82 */ /* 0x000e640000000a00 */
[----:B------:R-:W-:-:S04]  /*0190*/  SGXT R3, R3, 0x1 ;  /* 0x000000010303781a */ /* 0x000fc80000000200 */
[----:B------:R-:W-:-:S04]  /*01a0*/  LEA.HI R3, R3, R0, RZ, 0xc ;  /* 0x0000000003037211 */ /* 0x000fc800078f60ff */
[----:B------:R-:W-:-:S04]  /*01b0*/  SHF.R.S32.HI R14, RZ, 0xc, R3 ;  /* 0x0000000cff0e7819 */ /* 0x000fc80000011403 */
[----:B------:R-:W-:-:S04]  /*01c0*/  LEA.HI R2, R14, R14, RZ, 0x7 ;  /* 0x0000000e0e027211 */ /* 0x000fc800078f38ff */
[----:B------:R-:W-:-:S05]  /*01d0*/  LOP3.LUT R3, R2, 0xffffff80, RZ, 0xc0, !PT ;  /* 0xffffff8002037812 */ /* 0x000fca00078ec0ff */
[----:B------:R-:W-:-:S04]  /*01e0*/  IMAD.IADD R3, R14, 0x1, -R3 ;  /* 0x000000010e037824 */ /* 0x000fc800078e0a03 */
[----:B----4-:R-:W-:-:S05]  /*01f0*/  IMAD.WIDE R16, R3, 0x4, R16 ;  /* 0x0000000403107825 */ /* 0x010fca00078e0210 */
[----:B------:R4:W4:Y:S01]  /*0200*/  LDG.E.EL R2, desc[UR4][R16.64] ;  /* 0x0000000410027981 */ /* 0x000922000c2e1900 */
[----:B-----5:R-:W-:-:S06]  /*0210*/  IMAD.WIDE R12, R3, 0x4, R12 ;  /* 0x00000004030c7825 */ /* 0x020fcc00078e020c */
[----:B------:R-:W5:Y:S01]  /*0220*/  LDG.E.EL R12, desc[UR4][R12.64] ;  /* 0x000000040c0c7981 */ /* 0x000f62000c2e1900 */
[----:B-1----:R-:W-:-:S06]  /*0230*/  IMAD.WIDE R10, R3, 0x4, R10 ;  /* 0x00000004030a7825 */ /* 0x002fcc00078e020a */
[----:B------:R-:W5:Y:S01]  /*0240*/  LDG.E.EL R10, desc[UR4][R10.64] ;  /* 0x000000040a0a7981 */ /* 0x000f62000c2e1900 */
[----:B--2---:R-:W-:-:S04]  /*0250*/  SHF.R.U32.HI R21, RZ, 0x1a, R9 ;  /* 0x0000001aff157819 */ /* 0x004fc80000011609 */
[----:B------:R-:W-:-:S04]  /*0260*/  LOP3.LUT R21, R21, 0x20, RZ, 0xc0, !PT ;  /* 0x0000002015157812 */ /* 0x000fc800078ec0ff */
[----:B------:R-:W-:Y:S02]  /*0270*/  IADD3 R21, P0, R8, R21, RZ ;  /* 0x0000001508157210 */ /* 0x000fe40007f1e0ff */
[----:B---3--:R-:W-:Y:S02]  /*0280*/  SHF.R.U32.HI R20, RZ, 0x18, R5 ;  /* 0x00000018ff147819 */ /* 0x008fe40000011605 */
[----:B------:R-:W-:Y:S01]  /*0290*/  SHF.R.U32.HI R15, RZ, 0x18, R7 ;  /* 0x00000018ff0f7819 */ /* 0x000fe20000011607 */
[----:B------:R-:W-:Y:S01]  /*02a0*/  IMAD.X R18, RZ, RZ, R9, P0 ;  /* 0x000000ffff127224 */ /* 0x000fe200000e0609 */
[----:B------:R-:W-:Y:S01]  /*02b0*/  LEA R19, P0, R4, UR6, 0x2 ;  /* 0x0000000604137c11 */ /* 0x000fe2000f8010ff */
[----:B------:R-:W1:Y:S01]  /*02c0*/  LDC.64 R8, c[0x0][0x238] ;  /* 0x00008e00ff087b82 */ /* 0x000e620000000a00 */
[----:B----4-:R-:W-:Y:S01]  /*02d0*/  IMAD.SHL.U32 R17, R21, 0x80, RZ ;  /* 0x0000008015117824 */ /* 0x010fe200078e00ff */
[----:B------:R-:W-:Y:S02]  /*02e0*/  LOP3.LUT R20, R20, 0x80, RZ, 0xc0, !PT ;  /* 0x0000008014147812 */ /* 0x000fe400078ec0ff */
[----:B------:R-:W-:-:S02]  /*02f0*/  LEA R16, P2, R6, UR6, 0x2 ;  /* 0x0000000606107c11 */ /* 0x000fc4000f8410ff */
[----:B------:R-:W-:Y:S02]  /*0300*/  LOP3.LUT R15, R15, 0x80, RZ, 0xc0, !PT ;  /* 0x000000800f0f7812 */ /* 0x000fe400078ec0ff */
[----:B------:R-:W-:Y:S02]  /*0310*/  LEA.HI.X R5, R4, UR7, R5, 0x2, P0 ;  /* 0x0000000704057c11 */ /* 0x000fe400080f1405 */
[----:B------:R-:W-:Y:S02]  /*0320*/  SHF.L.U64.HI R18, R21, 0x7, R18 ;  /* 0x0000000715127819 */ /* 0x000fe40000010212 */
[C---:B------:R-:W-:Y:S02]  /*0330*/  IADD3 R4, P1, P0, R17.reuse, R19, R20 ;  /* 0x0000001311047210 */ /* 0x040fe4000783e014 */
[----:B------:R-:W-:Y:S02]  /*0340*/  LEA.HI.X R7, R6, UR7, R7, 0x2, P2 ;  /* 0x0000000706077c11 */ /* 0x000fe400090f1407 */
[----:B------:R-:W-:Y:S01]  /*0350*/  IADD3 R6, P2, P3, R17, R16, R15 ;  /* 0x0000001011067210 */ /* 0x000fe20007b5e00f */
[----:B------:R-:W-:Y:S01]  /*0360*/  IMAD.SHL.U32 R15, R14, 0x400, RZ ;  /* 0x000004000e0f7824 */ /* 0x000fe200078e00ff */
[----:B------:R-:W-:-:S02]  /*0370*/  IADD3.X R5, R18, R5, RZ, P1, P0 ;  /* 0x0000000512057210 */ /* 0x000fc40000fe04ff */
[----:B------:R-:W-:Y:S01]  /*0380*/  IADD3.X R7, R18, R7, RZ, P2, P3 ;  /* 0x0000000712077210 */ /* 0x000fe200017e64ff */
[----:B------:R-:W-:-:S04]  /*0390*/  IMAD.WIDE R4, R15, 0x4, R4 ;  /* 0x000000040f047825 */ /* 0x000fc800078e0204 */
[----:B------:R-:W-:Y:S02]  /*03a0*/  IMAD.WIDE R6, R15, 0x4, R6 ;  /* 0x000000040f067825 */ /* 0x000fe400078e0206 */
[----:B------:R2:W5:Y:S02]  /*03b0*/  LDG.E.EL R5, desc[UR4][R4.64] ;  /* 0x0000000404057981 */ /* 0x000564000c2e1900 */
[----:B-1----:R-:W-:Y:S02]  /*03c0*/  IMAD.WIDE R8, R3, 0x4, R8 ;  /* 0x0000000403087825 */ /* 0x002fe400078e0208 */
[----:B------:R-:W3:Y:S04]  /*03d0*/  LDG.E.EL R7, desc[UR4][R6.64] ;  /* 0x0000000406077981 */ /* 0x000ee8000c2e1900 */
[----:B------:R-:W4:Y:S01]  /*03e0*/  LDG.E.EL R9, desc[UR4][R8.64] ;  /* 0x0000000408097981 */ /* 0x000f22000c2e1900 */
[----:B------:R-:W-:Y:S01]  /*03f0*/  FADD R14, R2, 9.9999997473787516356e-06 ;  /* 0x3727c5ac020e7421 */ /* 0x000fe20000000000 */
[----:B--2---:R-:W-:Y:S01]  /*0400*/  IMAD.MOV.U32 R4, RZ, RZ, 0x3e800000 ;  /* 0x3e800000ff047424 */ /* 0x004fe200078e00ff */
[----:B------:R-:W1:Y:S02]  /*0410*/  LDC.64 R2, c[0x0][0x240] ;  /* 0x00009000ff027b82 */ /* 0x000e640000000a00 */
[----:B------:R-:W2:Y:S02]  /*0420*/  MUFU.SQRT R15, R14 ;  /* 0x0000000e000f7308 */ /* 0x000ea40000002000 */
[----:B--2---:R-:W-:-:S02]  /*0430*/  FSETP.GT.AND P0, PT, R15, 8.50705917302346158658e+37, PT ;  /* 0x7e8000000f00780b */ /* 0x004fc40003f04000 */
[----:B------:R-:W-:-:S11]  /*0440*/  FSETP.GEU.AND P1, PT, R15, 1.175494350822287508e-38, PT ;  /* 0x008000000f00780b */ /* 0x000fd60003f2e000 */
[----:B------:R-:W-:-:S04]  /*0450*/  @P0 FMUL R15, R15, 0.25 ;  /* 0x3e8000000f0f0820 */ /* 0x000fc80000400000 */
[----:B------:R-:W-:-:S06]  /*0460*/  @!P1 FMUL R15, R15, 16777216 ;  /* 0x4b8000000f0f9820 */ /* 0x000fcc0000400000 */
[----:B------:R-:W2:Y:S01]  /*0470*/  MUFU.RCP R15, R15 ;  /* 0x0000000f000f7308 */ /* 0x000ea20000001000 */
[----:B------:R-:W-:-:S05]  /*0480*/  FSEL R4, R4, 1, P0 ;  /* 0x3f80000004047808 */ /* 0x000fca0000000000 */
[----:B------:R-:W-:-:S04]  /*0490*/  @!P1 FMUL R4, R4, 16777216 ;  /* 0x4b80000004049820 */ /* 0x000fc80000400000 */
[----:B--2---:R-:W-:Y:S01]  /*04a0*/  FMUL R4, R15, R4 ;  /* 0x000000040f047220 */ /* 0x004fe20000400000 */
[----:B-1----:R-:W-:-:S04]  /*04b0*/  IMAD.WIDE R2, R0, 0x4, R2 ;  /* 0x0000000400027825 */ /* 0x002fc800078e0202 */
[C---:B-----5:R-:W-:Y:S01]  /*04c0*/  FADD R5, -R12.reuse, R5 ;  /* 0x000000050c057221 */ /* 0x060fe20000000100 */
[----:B---3--:R-:W-:-:S03]  /*04d0*/  FADD R7, -R12, R7 ;  /* 0x000000070c077221 */ /* 0x008fc60000000100 */
[-C--:B------:R-:W-:Y:S01]  /*04e0*/  FMUL R5, R5, R4.reuse ;  /* 0x0000000405057220 */ /* 0x080fe20000400000 */
[----:B------:R-:W-:-:S03]  /*04f0*/  FMUL R4, R7, R4 ;  /* 0x0000000407047220 */ /* 0x000fc60000400000 */
[C-C-:B----4-:R-:W-:Y:S01]  /*0500*/  FFMA R5, R10.reuse, R5, R9.reuse ;  /* 0x000000050a057223 */ /* 0x150fe20000000009 */
[----:B------:R-:W-:-:S04]  /*0510*/  FFMA R4, R10, R4, R9 ;  /* 0x000000040a047223 */ /* 0x000fc80000000009 */
[C---:B------:R-:W-:Y:S02]  /*0520*/  FSETP.GEU.AND P0, PT, R5.reuse, RZ, PT ;  /* 0x000000ff0500720b */ /* 0x040fe40003f0e000 */
[C---:B------:R-:W-:Y:S02]  /*0530*/  FSETP.GEU.AND P1, PT, R4.reuse, RZ, PT ;  /* 0x000000ff0400720b */ /* 0x040fe40003f2e000 */
[----:B------:R-:W-:Y:S02]  /*0540*/  FSEL R6, R5, RZ, P0 ;  /* 0x000000ff05067208 */ /* 0x000fe40000000000 */
[----:B------:R-:W-:-:S05]  /*0550*/  FSEL R7, R4, RZ, P1 ;  /* 0x000000ff04077208 */ /* 0x000fca0000800000 */
[----:B------:R-:W-:Y:S01]  /*0560*/  STG.E.64 desc[UR4][R2.64], R6 ;  /* 0x0000000602007986 */ /* 0x000fe2000c101b04 */
[----:B------:R-:W-:Y:S05]  /*0570*/  EXIT ;  /* 0x000000000000794d */ /* 0x000fea0003800000 */
.L_x_0:
[----:B------:R-:W-:-:S00]  /*0580*/  BRA `(.L_x_0) ;  /* 0xfffffffc00fc7947 */ /* 0x000fc0000383ffff */
[----:B------:R-:W-:-:S00]  /*0590*/  NOP ;  /* 0x0000000000007918 */ /* 0x000fc00000000000 */
        /* <DEDUP_REMOVED lines=14> */
.L_x_1:


//--------------------- .nv.global.init           --------------------------
	.section	.nv.global.init,"aw",@progbits
.nv.global.init:
	.type		_$_str,@object
	.size		_$_str,(_$_str_$_2 - _$_str)
_$_str:
        /*0000*/ 	.byte	0x5f, 0x5f, 0x43, 0x55, 0x44, 0x41, 0x5f, 0x46, 0x54, 0x5a, 0x00
	.type		_$_str_$_2,@object
	.size		_$_str_$_2,(.L_1 - _$_str_$_2)
_$_str_$_2:
        /*000b*/ 	.byte	0x5f, 0x5f, 0x43, 0x55, 0x44, 0x41, 0x5f, 0x50, 0x52, 0x45, 0x43, 0x5f, 0x53, 0x51, 0x52, 0x54
        /*001b*/ 	.byte	0x00
.L_1:


//--------------------- .nv.constant0.triton_poi_fused__native_batch_norm_legit_no_training__unsafe_index_relu_29 --------------------------
	.section	.nv.constant0.triton_poi_fused__native_batch_norm_legit_no_training__unsafe_index_relu_29,"a",@progbits
	.sectionflags	@""
	.align	4
.nv.constant0.triton_poi_fused__native_batch_norm_legit_no_training__unsafe_index_relu_29:
	.zero		588
